//
// Generated by NVIDIA NVVM Compiler
//
// Compiler Build ID: CL-36424714
// Cuda compilation tools, release 13.0, V13.0.88
// Based on NVVM 20.0.0
//

.version 9.0
.target sm_100
.address_size 64

	// .globl	_Z3addPii

.visible .entry _Z3addPii(
	.param .u64 .ptr .align 1 _Z3addPii_param_0,
	.param .u32 _Z3addPii_param_1
)
{
	.reg .pred 	%p<6>;
	.reg .b32 	%r<32>;
	.reg .b64 	%rd<8>;

	ld.param.u64 	%rd3, [_Z3addPii_param_0];
	cvta.to.global.u64 	%rd1, %rd3;
	mov.u32 	%r12, %ctaid.x;
	mov.u32 	%r13, %tid.x;
	mad.lo.s32 	%r1, %r12, %r13, %r13;
	mov.u32 	%r14, %ntid.x;
	mov.u32 	%r15, %nctaid.x;
	mul.lo.s32 	%r2, %r14, %r15;
	setp.ge.s32 	%p1, %r1, %r2;
	@%p1 bra 	$L__BB0_7;
	sub.s32 	%r16, %r2, %r1;
	and.b32  	%r3, %r16, 3;
	setp.eq.s32 	%p2, %r3, 0;
	mov.u32 	%r30, %r1;
	@%p2 bra 	$L__BB0_4;
	neg.s32 	%r28, %r3;
	mov.u32 	%r30, %r1;
$L__BB0_3:
	.pragma "nounroll";
	mul.wide.s32 	%rd4, %r30, 4;
	add.s64 	%rd5, %rd1, %rd4;
	ld.global.u32 	%r17, [%rd5];
	mul.lo.s32 	%r18, %r17, %r17;
	st.global.u32 	[%rd5], %r18;
	add.s32 	%r30, %r30, 1;
	add.s32 	%r28, %r28, 1;
	setp.ne.s32 	%p3, %r28, 0;
	@%p3 bra 	$L__BB0_3;
$L__BB0_4:
	sub.s32 	%r19, %r1, %r2;
	setp.gt.u32 	%p4, %r19, -4;
	@%p4 bra 	$L__BB0_7;
	add.s64 	%rd2, %rd1, 8;
$L__BB0_6:
	mul.wide.s32 	%rd6, %r30, 4;
	add.s64 	%rd7, %rd2, %rd6;
	ld.global.u32 	%r20, [%rd7+-8];
	mul.lo.s32 	%r21, %r20, %r20;
	st.global.u32 	[%rd7+-8], %r21;
	ld.global.u32 	%r22, [%rd7+-4];
	mul.lo.s32 	%r23, %r22, %r22;
	st.global.u32 	[%rd7+-4], %r23;
	ld.global.u32 	%r24, [%rd7];
	mul.lo.s32 	%r25, %r24, %r24;
	st.global.u32 	[%rd7], %r25;
	ld.global.u32 	%r26, [%rd7+4];
	mul.lo.s32 	%r27, %r26, %r26;
	st.global.u32 	[%rd7+4], %r27;
	add.s32 	%r30, %r30, 4;
	setp.lt.s32 	%p5, %r30, %r2;
	@%p5 bra 	$L__BB0_6;
$L__BB0_7:
	ret;

}


// ===== COMPILED SASS (sm_100) =====

	.target	sm_100

	.elftype	@"ET_EXEC"


//--------------------- .note.nv.tkinfo           --------------------------
	.section	.note.nv.tkinfo,"",@"SHT_NOTE"
	.sectionflags	@"SHF_NOTE_NV_TKINFO"
	.tkinfo
        /*0018*/ 	.word	0x00000002
        /*0030*/ 	.string	""
        /*0030*/ 	.string	"ptxas"
        /*0030*/ 	.string	"Cuda compilation tools, release 13.0, V13.0.88"
        /*0030*/ 	.string	"Build cuda_13.0.r13.0/compiler.36424714_0"
        /*0030*/ 	.string	"-arch sm_100 -m 64 "



//--------------------- .note.nv.cuinfo           --------------------------
	.section	.note.nv.cuinfo,"",@"SHT_NOTE"
	.sectionflags	@"SHF_NOTE_NV_CUINFO"
        /*0018*/ 	.short	0x0002
        /*001a*/ 	.short	0x0064
        /*001c*/ 	.short	0x0082
	.zero		2


//--------------------- .nv.info                  --------------------------
	.section	.nv.info,"",@"SHT_CUDA_INFO"
	.align	4


	//----- nvinfo : EIATTR_REGCOUNT
	.align		4
        /*0000*/ 	.byte	0x04, 0x2f
        /*0002*/ 	.short	(.L_1 - .L_0)
	.align		4
.L_0:
        /*0004*/ 	.word	index@(_Z3addPii)
        /*0008*/ 	.word	0x0000000e


	//----- nvinfo : EIATTR_FRAME_SIZE
	.align		4
.L_1:
        /*000c*/ 	.byte	0x04, 0x11
        /*000e*/ 	.short	(.L_3 - .L_2)
	.align		4
.L_2:
        /*0010*/ 	.word	index@(_Z3addPii)
        /*0014*/ 	.word	0x00000000


	//----- nvinfo : EIATTR_MIN_STACK_SIZE
	.align		4
.L_3:
        /*0018*/ 	.byte	0x04, 0x12
        /*001a*/ 	.short	(.L_5 - .L_4)
	.align		4
.L_4:
        /*001c*/ 	.word	index@(_Z3addPii)
        /*0020*/ 	.word	0x00000000
.L_5:


//--------------------- .nv.compat                --------------------------
	.section	.nv.compat,"",@"SHT_CUDA_COMPAT_INFO"
	.align	4
        /*0000*/ 	.byte	0x02, 0x09, 0x00, 0x00, 0x02, 0x02, 0x01, 0x00, 0x02, 0x05, 0x05, 0x00, 0x03, 0x07, 0x01, 0x01
        /*0010*/ 	.byte	0x02, 0x03, 0x00, 0x00, 0x02, 0x06, 0x01, 0x00, 0x04, 0x0b, 0x08, 0x00, 0x09, 0x00, 0x00, 0x00
        /*0020*/ 	.byte	0x00, 0x00, 0x00, 0x00


//--------------------- .nv.info._Z3addPii        --------------------------
	.section	.nv.info._Z3addPii,"",@"SHT_CUDA_INFO"
	.sectionflags	@""
	.align	4


	//----- nvinfo : EIATTR_CUDA_API_VERSION
	.align		4
        /*0000*/ 	.byte	0x04, 0x37
        /*0002*/ 	.short	(.L_7 - .L_6)
.L_6:
        /*0004*/ 	.word	0x00000082


	//----- nvinfo : EIATTR_KPARAM_INFO
	.align		4
.L_7:
        /*0008*/ 	.byte	0x04, 0x17
        /*000a*/ 	.short	(.L_9 - .L_8)
.L_8:
        /*000c*/ 	.word	0x00000000
        /*0010*/ 	.short	0x0001
        /*0012*/ 	.short	0x0008
        /*0014*/ 	.byte	0x00, 0xf0, 0x11, 0x00


	//----- nvinfo : EIATTR_KPARAM_INFO
	.align		4
.L_9:
        /*0018*/ 	.byte	0x04, 0x17
        /*001a*/ 	.short	(.L_11 - .L_10)
.L_10:
        /*001c*/ 	.word	0x00000000
        /*0020*/ 	.short	0x0000
        /*0022*/ 	.short	0x0000
        /*0024*/ 	.byte	0x00, 0xf5, 0x21, 0x00


	//----- nvinfo : EIATTR_SPARSE_MMA_MASK
	.align		4
.L_11:
        /*0028*/ 	.byte	0x03, 0x50
        /*002a*/ 	.short	0x0000


	//----- nvinfo : EIATTR_MAXREG_COUNT
	.align		4
        /*002c*/ 	.byte	0x03, 0x1b
        /*002e*/ 	.short	0x00ff


	//----- nvinfo : EIATTR_MERCURY_ISA_VERSION
	.align		4
        /*0030*/ 	.byte	0x03, 0x5f
        /*0032*/ 	.short	0x0101


	//----- nvinfo : EIATTR_VRC_CTA_INIT_COUNT
	.align		4
        /*0034*/ 	.byte	0x02, 0x4a
	.zero		1
	.zero		1


	//----- nvinfo : EIATTR_EXIT_INSTR_OFFSETS
	.align		4
        /*0038*/ 	.byte	0x04, 0x1c
        /*003a*/ 	.short	(.L_13 - .L_12)


	//   ....[0]....
.L_12:
        /*003c*/ 	.word	0x00000080


	//   ....[1]....
        /*0040*/ 	.word	0x000001b0


	//   ....[2]....
        /*0044*/ 	.word	0x00000310


	//----- nvinfo : EIATTR_CRS_STACK_SIZE
	.align		4
.L_13:
        /*0048*/ 	.byte	0x04, 0x1e
        /*004a*/ 	.short	(.L_15 - .L_14)
.L_14:
        /*004c*/ 	.word	0x00000000


	//----- nvinfo : EIATTR_CBANK_PARAM_SIZE
	.align		4
.L_15:
        /*0050*/ 	.byte	0x03, 0x19
        /*0052*/ 	.short	0x000c


	//----- nvinfo : EIATTR_PARAM_CBANK
	.align		4
        /*0054*/ 	.byte	0x04, 0x0a
        /*0056*/ 	.short	(.L_17 - .L_16)
	.align		4
.L_16:
        /*0058*/ 	.word	index@(.nv.constant0._Z3addPii)
        /*005c*/ 	.short	0x0380
        /*005e*/ 	.short	0x000c


	//----- nvinfo : EIATTR_SW_WAR
	.align		4
.L_17:
        /*0060*/ 	.byte	0x04, 0x36
        /*0062*/ 	.short	(.L_19 - .L_18)
.L_18:
        /*0064*/ 	.word	0x00000008
.L_19:


//--------------------- .nv.callgraph             --------------------------
	.section	.nv.callgraph,"",@"SHT_CUDA_CALLGRAPH"
	.align	4
	.sectionentsize	8
	.align		4
        /*0000*/ 	.word	0x00000000
	.align		4
        /*0004*/ 	.word	0xffffffff
	.align		4
        /*0008*/ 	.word	0x00000000
	.align		4
        /*000c*/ 	.word	0xfffffffe
	.align		4
        /*0010*/ 	.word	0x00000000
	.align		4
        /*0014*/ 	.word	0xfffffffd
	.align		4
        /*0018*/ 	.word	0x00000000
	.align		4
        /*001c*/ 	.word	0xfffffffc


//--------------------- .text._Z3addPii           --------------------------
	.section	.text._Z3addPii,"ax",@progbits
	.align	128
        .global         _Z3addPii
        .type           _Z3addPii,@function
        .size           _Z3addPii,(.L_x_5 - _Z3addPii)
        .other          _Z3addPii,@"STO_CUDA_ENTRY STV_DEFAULT"
_Z3addPii:
.text._Z3addPii:
[----:B------:R-:W-:Y:S01]  /*0000*/  LDC R1, c[0x0][0x37c] ;  /* 0x0000df00ff017b82 */ /* 0x000fe20000000800 */
[----:B------:R-:W0:Y:S07]  /*0010*/  S2R R0, SR_TID.X ;  /* 0x0000000000007919 */ /* 0x000e2e0000002100 */
[----:B------:R-:W0:Y:S01]  /*0020*/  S2UR UR6, SR_CTAID.X ;  /* 0x00000000000679c3 */ /* 0x000e220000002500 */
[----:B------:R-:W1:Y:S01]  /*0030*/  LDCU UR4, c[0x0][0x360] ;  /* 0x00006c00ff0477ac */ /* 0x000e620008000800 */
[----:B------:R-:W1:Y:S02]  /*0040*/  LDCU UR5, c[0x0][0x370] ;  /* 0x00006e00ff0577ac */ /* 0x000e640008000800 */
[----:B-1----:R-:W-:Y:S01]  /*0050*/  UIMAD UR4, UR4, UR5, URZ ;  /* 0x00000005040472a4 */ /* 0x002fe2000f8e02ff */
[----:B0-----:R-:W-:-:S05]  /*0060*/  IMAD R0, R0, UR6, R0 ;  /* 0x0000000600007c24 */ /* 0x001fca000f8e0200 */
[----:B------:R-:W-:-:S13]  /*0070*/  ISETP.GE.AND P0, PT, R0, UR4, PT ;  /* 0x0000000400007c0c */ /* 0x000fda000bf06270 */
[----:B------:R-:W-:Y:S05]  /*0080*/  @P0 EXIT ;  /* 0x000000000000094d */ /* 0x000fea0003800000 */
[C---:B------:R-:W-:Y:S01]  /*0090*/  IADD3 R2, PT, PT, -R0.reuse, UR4, RZ ;  /* 0x0000000400027c10 */ /* 0x040fe2000fffe1ff */
[----:B------:R-:W0:Y:S01]  /*00a0*/  LDCU.64 UR8, c[0x0][0x358] ;  /* 0x00006b00ff0877ac */ /* 0x000e220008000a00 */
[----:B------:R-:W-:Y:S01]  /*00b0*/  IADD3 R3, PT, PT, R0, -UR4, RZ ;  /* 0x8000000400037c10 */ /* 0x000fe2000fffe0ff */
[----:B------:R-:W-:Y:S01]  /*00c0*/  BSSY.RECONVERGENT B0, `(.L_x_0) ;  /* 0x000000e000007945 */ /* 0x000fe20003800200 */
[----:B------:R-:W-:Y:S02]  /*00d0*/  LOP3.LUT P1, R2, R2, 0x3, RZ, 0xc0, !PT ;  /* 0x0000000302027812 */ /* 0x000fe4000782c0ff */
[----:B------:R-:W-:-:S11]  /*00e0*/  ISETP.GT.U32.AND P0, PT, R3, -0x4, PT ;  /* 0xfffffffc0300780c */ /* 0x000fd60003f04070 */
[----:B------:R-:W-:Y:S05]  /*00f0*/  @!P1 BRA `(.L_x_1) ;  /* 0x0000000000289947 */ /* 0x000fea0003800000 */
[----:B------:R-:W1:Y:S01]  /*0100*/  LDC.64 R4, c[0x0][0x380] ;  /* 0x0000e000ff047b82 */ /* 0x000e620000000a00 */
[----:B------:R-:W-:-:S07]  /*0110*/  IADD3 R6, PT, PT, -R2, RZ, RZ ;  /* 0x000000ff02067210 */ /* 0x000fce0007ffe1ff */
.L_x_2:
[----:B-12---:R-:W-:-:S05]  /*0120*/  IMAD.WIDE R2, R0, 0x4, R4 ;  /* 0x0000000400027825 */ /* 0x006fca00078e0204 */
[----:B0-----:R-:W2:Y:S01]  /*0130*/  LDG.E R7, desc[UR8][R2.64] ;  /* 0x0000000802077981 */ /* 0x001ea2000c1e1900 */
[----:B------:R-:W-:Y:S01]  /*0140*/  VIADD R6, R6, 0x1 ;  /* 0x0000000106067836 */ /* 0x000fe20000000000 */
[----:B------:R-:W-:-:S04]  /*0150*/  IADD3 R0, PT, PT, R0, 0x1, RZ ;  /* 0x0000000100007810 */ /* 0x000fc80007ffe0ff */
[----:B------:R-:W-:Y:S01]  /*0160*/  ISETP.NE.AND P1, PT, R6, RZ, PT ;  /* 0x000000ff0600720c */ /* 0x000fe20003f25270 */
[----:B--2---:R-:W-:-:S05]  /*0170*/  IMAD R7, R7, R7, RZ ;  /* 0x0000000707077224 */ /* 0x004fca00078e02ff */
[----:B------:R2:W-:Y:S07]  /*0180*/  STG.E desc[UR8][R2.64], R7 ;  /* 0x0000000702007986 */ /* 0x0005ee000c101908 */
[----:B------:R-:W-:Y:S05]  /*0190*/  @P1 BRA `(.L_x_2) ;  /* 0xfffffffc00e01947 */ /* 0x000fea000383ffff */
.L_x_1:
[----:B0-----:R-:W-:Y:S05]  /*01a0*/  BSYNC.RECONVERGENT B0 ;  /* 0x0000000000007941 */ /* 0x001fea0003800200 */
.L_x_0:
[----:B------:R-:W-:Y:S05]  /*01b0*/  @P0 EXIT ;  /* 0x000000000000094d */ /* 0x000fea0003800000 */
[----:B------:R-:W0:Y:S02]  /*01c0*/  LDCU.64 UR6, c[0x0][0x380] ;  /* 0x00007000ff0677ac */ /* 0x000e240008000a00 */
[----:B0-----:R-:W-:-:S04]  /*01d0*/  UIADD3 UR5, UP0, UPT, UR6, 0x8, URZ ;  /* 0x0000000806057890 */ /* 0x001fc8000ff1e0ff */
[----:B------:R-:W-:-:S12]  /*01e0*/  UIADD3.X UR6, UPT, UPT, URZ, UR7, URZ, UP0, !UPT ;  /* 0x00000007ff067290 */ /* 0x000fd800087fe4ff */
.L_x_3:
[----:B0-2---:R-:W-:Y:S01]  /*01f0*/  MOV R3, UR6 ;  /* 0x0000000600037c02 */ /* 0x005fe20008000f00 */
[----:B------:R-:W-:-:S04]  /*0200*/  IMAD.U32 R2, RZ, RZ, UR5 ;  /* 0x00000005ff027e24 */ /* 0x000fc8000f8e00ff */
[----:B------:R-:W-:-:S05]  /*0210*/  IMAD.WIDE R2, R0, 0x4, R2 ;  /* 0x0000000400027825 */ /* 0x000fca00078e0202 */
[----:B------:R-:W2:Y:S04]  /*0220*/  LDG.E R4, desc[UR8][R2.64+-0x8] ;  /* 0xfffff80802047981 */ /* 0x000ea8000c1e1900 */
[----:B------:R-:W3:Y:S04]  /*0230*/  LDG.E R6, desc[UR8][R2.64+-0x4] ;  /* 0xfffffc0802067981 */ /* 0x000ee8000c1e1900 */
[----:B------:R-:W4:Y:S04]  /*0240*/  LDG.E R8, desc[UR8][R2.64] ;  /* 0x0000000802087981 */ /* 0x000f28000c1e1900 */
[----:B------:R-:W5:Y:S01]  /*0250*/  LDG.E R10, desc[UR8][R2.64+0x4] ;  /* 0x00000408020a7981 */ /* 0x000f62000c1e1900 */
[----:B------:R-:W-:-:S04]  /*0260*/  IADD3 R0, PT, PT, R0, 0x4, RZ ;  /* 0x0000000400007810 */ /* 0x000fc80007ffe0ff */
[----:B------:R-:W-:Y:S01]  /*0270*/  ISETP.GE.AND P0, PT, R0, UR4, PT ;  /* 0x0000000400007c0c */ /* 0x000fe2000bf06270 */
[----:B--2---:R-:W-:Y:S02]  /*0280*/  IMAD R5, R4, R4, RZ ;  /* 0x0000000404057224 */ /* 0x004fe400078e02ff */
[----:B---3--:R-:W-:-:S03]  /*0290*/  IMAD R7, R6, R6, RZ ;  /* 0x0000000606077224 */ /* 0x008fc600078e02ff */
[----:B------:R0:W-:Y:S01]  /*02a0*/  STG.E desc[UR8][R2.64+-0x8], R5 ;  /* 0xfffff80502007986 */ /* 0x0001e2000c101908 */
[----:B----4-:R-:W-:-:S03]  /*02b0*/  IMAD R9, R8, R8, RZ ;  /* 0x0000000808097224 */ /* 0x010fc600078e02ff */
[----:B------:R0:W-:Y:S01]  /*02c0*/  STG.E desc[UR8][R2.64+-0x4], R7 ;  /* 0xfffffc0702007986 */ /* 0x0001e2000c101908 */
[----:B-----5:R-:W-:-:S03]  /*02d0*/  IMAD R11, R10, R10, RZ ;  /* 0x0000000a0a0b7224 */ /* 0x020fc600078e02ff */
[----:B------:R0:W-:Y:S04]  /*02e0*/  STG.E desc[UR8][R2.64], R9 ;  /* 0x0000000902007986 */ /* 0x0001e8000c101908 */
[----:B------:R0:W-:Y:S01]  /*02f0*/  STG.E desc[UR8][R2.64+0x4], R11 ;  /* 0x0000040b02007986 */ /* 0x0001e2000c101908 */
[----:B------:R-:W-:Y:S05]  /*0300*/  @!P0 BRA `(.L_x_3) ;  /* 0xfffffffc00b88947 */ /* 0x000fea000383ffff */
[----:B------:R-:W-:Y:S05]  /*0310*/  EXIT ;  /* 0x000000000000794d */ /* 0x000fea0003800000 */
.L_x_4:
[----:B------:R-:W-:-:S00]  /*0320*/  BRA `(.L_x_4) ;  /* 0xfffffffc00fc7947 */ /* 0x000fc0000383ffff */
[----:B------:R-:W-:-:S00]  /*0330*/  NOP ;  /* 0x0000000000007918 */ /* 0x000fc00000000000 */
        /* <DEDUP_REMOVED lines=12> */
.L_x_5:


//--------------------- .nv.shared.reserved.0     --------------------------
	.section	.nv.shared.reserved.0,"aw",@nobits
	.weak		__nv_reservedSMEM_offset_0_alias
	.size		__nv_reservedSMEM_offset_0_alias, 0, 64
	.other		__nv_reservedSMEM_offset_0_alias,@"STO_CUDA_RESERVED_SHARED STV_DEFAULT"
__nv_reservedSMEM_offset_0_alias:
	.zero		0
	.zero		64


//--------------------- .nv.constant0._Z3addPii   --------------------------
	.section	.nv.constant0._Z3addPii,"a",@progbits
	.sectionflags	@""
	.align	4
.nv.constant0._Z3addPii:
	.zero		908


//--------------------- SYMBOLS --------------------------

	.type		.nv.reservedSmem.offset0,@object
	.size		.nv.reservedSmem.offset0,0x4
